	.headerflags	@"EF_CUDA_TEXMODE_UNIFIED EF_CUDA_64BIT_ADDRESS EF_CUDA_ACCELERATORS EF_CUDA_SM90 EF_CUDA_VIRTUAL_SM(EF_CUDA_SM90)"
	.elftype	@"ET_EXEC"


//--------------------- .nv.info                  --------------------------
	.section	.nv.info,"",@"SHT_CUDA_INFO"
	.align	4


	//----- nvinfo : EIATTR_REGCOUNT
	.align		4
        /*0000*/ 	.byte	0x04, 0x2f
        /*0002*/ 	.short	(.L_1 - .L_0)
	.align		4
.L_0:
        /*0004*/ 	.word	index@(triton_poi_fused__softmax_div_masked_fill_3)
        /*0008*/ 	.word	0x00000010


	//----- nvinfo : EIATTR_MIN_STACK_SIZE
	.align		4
.L_1:
        /*000c*/ 	.byte	0x04, 0x12
        /*000e*/ 	.short	(.L_3 - .L_2)
	.align		4
.L_2:
        /*0010*/ 	.word	index@(triton_poi_fused__softmax_div_masked_fill_3)
        /*0014*/ 	.word	0x00000000


	//----- nvinfo : EIATTR_FRAME_SIZE
	.align		4
.L_3:
        /*0018*/ 	.byte	0x04, 0x11
        /*001a*/ 	.short	(.L_5 - .L_4)
	.align		4
.L_4:
        /*001c*/ 	.word	index@(triton_poi_fused__softmax_div_masked_fill_3)
        /*0020*/ 	.word	0x00000000


	//----- nvinfo : EIATTR_MIN_STACK_SIZE
	.align		4
.L_5:
        /*0024*/ 	.byte	0x04, 0x12
        /*0026*/ 	.short	(.L_7 - .L_6)
	.align		4
.L_6:
        /*0028*/ 	.word	index@(triton_poi_fused__softmax_div_masked_fill_3)
        /*002c*/ 	.word	0x00000000
.L_7:


//--------------------- .nv.info.triton_poi_fused__softmax_div_masked_fill_3 --------------------------
	.section	.nv.info.triton_poi_fused__softmax_div_masked_fill_3,"",@"SHT_CUDA_INFO"
	.sectionflags	@""
	.align	4


	//----- nvinfo : EIATTR_CUDA_API_VERSION
	.align		4
        /*0000*/ 	.byte	0x04, 0x37
        /*0002*/ 	.short	(.L_9 - .L_8)
.L_8:
        /*0004*/ 	.word	0x0000007c


	//----- nvinfo : EIATTR_KPARAM_INFO
	.align		4
.L_9:
        /*0008*/ 	.byte	0x04, 0x17
        /*000a*/ 	.short	(.L_11 - .L_10)
.L_10:
        /*000c*/ 	.word	0x00000000
        /*0010*/ 	.short	0x0004
        /*0012*/ 	.short	0x0020
        /*0014*/ 	.byte	0x00, 0xf0, 0x11, 0x00


	//----- nvinfo : EIATTR_KPARAM_INFO
	.align		4
.L_11:
        /*0018*/ 	.byte	0x04, 0x17
        /*001a*/ 	.short	(.L_13 - .L_12)
.L_12:
        /*001c*/ 	.word	0x00000000
        /*0020*/ 	.short	0x0003
        /*0022*/ 	.short	0x0018
        /*0024*/ 	.byte	0x00, 0xf4, 0x21, 0x00


	//----- nvinfo : EIATTR_KPARAM_INFO
	.align		4
.L_13:
        /*0028*/ 	.byte	0x04, 0x17
        /*002a*/ 	.short	(.L_15 - .L_14)
.L_14:
        /*002c*/ 	.word	0x00000000
        /*0030*/ 	.short	0x0002
        /*0032*/ 	.short	0x0010
        /*0034*/ 	.byte	0x00, 0xf4, 0x21, 0x00


	//----- nvinfo : EIATTR_KPARAM_INFO
	.align		4
.L_15:
        /*0038*/ 	.byte	0x04, 0x17
        /*003a*/ 	.short	(.L_17 - .L_16)
.L_16:
        /*003c*/ 	.word	0x00000000
        /*0040*/ 	.short	0x0001
        /*0042*/ 	.short	0x0008
        /*0044*/ 	.byte	0x00, 0xf4, 0x21, 0x00


	//----- nvinfo : EIATTR_KPARAM_INFO
	.align		4
.L_17:
        /*0048*/ 	.byte	0x04, 0x17
        /*004a*/ 	.short	(.L_19 - .L_18)
.L_18:
        /*004c*/ 	.word	0x00000000
        /*0050*/ 	.short	0x0000
        /*0052*/ 	.short	0x0000
        /*0054*/ 	.byte	0x00, 0xf4, 0x21, 0x00


	//----- nvinfo : EIATTR_SPARSE_MMA_MASK
	.align		4
.L_19:
        /*0058*/ 	.byte	0x03, 0x50
        /*005a*/ 	.short	0x0000


	//----- nvinfo : EIATTR_MAXREG_COUNT
	.align		4
        /*005c*/ 	.byte	0x03, 0x1b
        /*005e*/ 	.short	0x00ff


	//----- nvinfo : EIATTR_EXIT_INSTR_OFFSETS
	.align		4
        /*0060*/ 	.byte	0x04, 0x1c
        /*0062*/ 	.short	(.L_21 - .L_20)


	//   ....[0]....
.L_20:
        /*0064*/ 	.word	0x000002c0


	//   ....[1]....
        /*0068*/ 	.word	0x000002e0


	//----- nvinfo : EIATTR_REQNTID
	.align		4
.L_21:
        /*006c*/ 	.byte	0x04, 0x10
        /*006e*/ 	.short	(.L_23 - .L_22)
.L_22:
        /*0070*/ 	.word	0x00000080
        /*0074*/ 	.word	0x00000001
        /*0078*/ 	.word	0x00000001


	//----- nvinfo : EIATTR_CBANK_PARAM_SIZE
	.align		4
.L_23:
        /*007c*/ 	.byte	0x03, 0x19
        /*007e*/ 	.short	0x0024


	//----- nvinfo : EIATTR_PARAM_CBANK
	.align		4
        /*0080*/ 	.byte	0x04, 0x0a
        /*0082*/ 	.short	(.L_25 - .L_24)
	.align		4
.L_24:
        /*0084*/ 	.word	index@(.nv.constant0.triton_poi_fused__softmax_div_masked_fill_3)
        /*0088*/ 	.short	0x0210
        /*008a*/ 	.short	0x0024


	//----- nvinfo : EIATTR_SW_WAR
	.align		4
.L_25:
        /*008c*/ 	.byte	0x04, 0x36
        /*008e*/ 	.short	(.L_27 - .L_26)
.L_26:
        /*0090*/ 	.word	0x00000008
.L_27:


//--------------------- .nv.callgraph             --------------------------
	.section	.nv.callgraph,"",@"SHT_CUDA_CALLGRAPH"
	.align	4
	.sectionentsize	8
	.align		4
        /*0000*/ 	.word	0x00000000
	.align		4
        /*0004*/ 	.word	0xffffffff
	.align		4
        /*0008*/ 	.word	0x00000000
	.align		4
        /*000c*/ 	.word	0xfffffffe
	.align		4
        /*0010*/ 	.word	0x00000000
	.align		4
        /*0014*/ 	.word	0xfffffffd
	.align		4
        /*0018*/ 	.word	0x00000000
	.align		4
        /*001c*/ 	.word	0xfffffffc


//--------------------- .text.triton_poi_fused__softmax_div_masked_fill_3 --------------------------
	.section	.text.triton_poi_fused__softmax_div_masked_fill_3,"ax",@progbits
	.align	128
        .global         triton_poi_fused__softmax_div_masked_fill_3
        .type           triton_poi_fused__softmax_div_masked_fill_3,@function
        .size           triton_poi_fused__softmax_div_masked_fill_3,(.L_x_1 - triton_poi_fused__softmax_div_masked_fill_3)
        .other          triton_poi_fused__softmax_div_masked_fill_3,@"STO_CUDA_ENTRY STV_DEFAULT"
triton_poi_fused__softmax_div_masked_fill_3:
.text.triton_poi_fused__softmax_div_masked_fill_3:
[----:B------:R-:W0:Y:S02]  /*0000*/  LDC R1, c[0x0][0x28] ;  /* 0x00000a00ff017b82 */ /* 0x000e240000000800 */
[----:B------:R-:W1:Y:S01]  /*0010*/  S2R R0, SR_TID.X ;  /* 0x0000000000007919 */ /* 0x000e620000002100 */
[----:B------:R-:W2:Y:S01]  /*0020*/  LDC.64 R2, c[0x0][0x210] ;  /* 0x00008400ff027b82 */ /* 0x000ea20000000a00 */
[----:B------:R-:W-:Y:S01]  /*0030*/  ULDC.64 UR4, c[0x0][0x218] ;  /* 0x0000860000047ab9 */ /* 0x000fe20000000a00 */
[----:B------:R-:W-:Y:S01]  /*0040*/  PRMT R13, RZ, 0x7610, R13 ;  /* 0x00007610ff0d7816 */ /* 0x000fe2000000000d */
[----:B------:R-:W3:Y:S01]  /*0050*/  S2R R9, SR_CTAID.X ;  /* 0x0000000000097919 */ /* 0x000ee20000002500 */
[----:B------:R-:W-:-:S04]  /*0060*/  IMAD.MOV.U32 R10, RZ, RZ, RZ ;  /* 0x000000ffff0a7224 */ /* 0x000fc800078e00ff */
[----:B------:R-:W4:Y:S01]  /*0070*/  LDC.64 R4, c[0x0][0x220] ;  /* 0x00008800ff047b82 */ /* 0x000f220000000a00 */
[----:B-1----:R-:W-:-:S05]  /*0080*/  LOP3.LUT R0, R0, 0x7f, RZ, 0xc0, !PT ;  /* 0x0000007f00007812 */ /* 0x002fca00078ec0ff */
[----:B---3--:R-:W-:Y:S01]  /*0090*/  IMAD R7, R9, 0x80, R0 ;  /* 0x0000008009077824 */ /* 0x008fe200078e0200 */
[----:B------:R-:W-:-:S03]  /*00a0*/  SHF.R.S32.HI R0, RZ, 0x18, R9 ;  /* 0x00000018ff007819 */ /* 0x000fc60000011409 */
[C---:B--2---:R-:W-:Y:S01]  /*00b0*/  IMAD.WIDE R2, R7.reuse, 0x4, R2 ;  /* 0x0000000407027825 */ /* 0x044fe200078e0202 */
[C---:B------:R-:W-:Y:S02]  /*00c0*/  ISETP.GE.AND P0, PT, R7.reuse, 0x100, PT ;  /* 0x000001000700780c */ /* 0x040fe40003f06270 */
[----:B------:R-:W-:Y:S02]  /*00d0*/  SGXT R0, R0, 0x1 ;  /* 0x000000010000781a */ /* 0x000fe40000000200 */
[----:B------:R-:W-:Y:S02]  /*00e0*/  IADD3 R8, P1, R7, UR4, RZ ;  /* 0x0000000407087c10 */ /* 0x000fe4000ff3e0ff */
[----:B------:R-:W-:Y:S02]  /*00f0*/  LEA.HI R0, R0, R7, RZ, 0x2 ;  /* 0x0000000700007211 */ /* 0x000fe400078f10ff */
[----:B------:R-:W-:Y:S01]  /*0100*/  LEA.HI.X.SX32 R9, R7, UR5, 0x1, P1 ;  /* 0x0000000507097c11 */ /* 0x000fe200088f0eff */
[----:B------:R-:W-:Y:S01]  /*0110*/  ULDC.64 UR4, c[0x0][0x208] ;  /* 0x0000820000047ab9 */ /* 0x000fe20000000a00 */
[----:B------:R-:W1:Y:S01]  /*0120*/  LDC.64 R6, c[0x0][0x228] ;  /* 0x00008a00ff067b82 */ /* 0x000e620000000a00 */
[----:B------:R-:W-:Y:S01]  /*0130*/  SHF.R.S32.HI R11, RZ, 0x2, R0 ;  /* 0x00000002ff0b7819 */ /* 0x000fe20000011400 */
[----:B------:R-:W-:Y:S01]  /*0140*/  HFMA2.MMA R0, -RZ, RZ, 0, 0 ;  /* 0x00000000ff007435 */ /* 0x000fe200000001ff */
[----:B------:R-:W2:Y:S03]  /*0150*/  @!P0 LDG.E.U8 R13, desc[UR4][R8.64] ;  /* 0x00000004080d8981 */ /* 0x000ea6000c1e1100 */
[----:B----4-:R-:W-:Y:S01]  /*0160*/  IMAD.WIDE R4, R11, 0x4, R4 ;  /* 0x000000040b047825 */ /* 0x010fe200078e0204 */
[----:B------:R-:W3:Y:S05]  /*0170*/  @!P0 LDG.E R10, desc[UR4][R2.64] ;  /* 0x00000004020a8981 */ /* 0x000eea000c1e1900 */
[----:B------:R-:W4:Y:S01]  /*0180*/  @!P0 LDG.E.EL R0, desc[UR4][R4.64] ;  /* 0x0000000404008981 */ /* 0x000f22000c2e1900 */
[----:B------:R-:W-:-:S02]  /*0190*/  IMAD.MOV.U32 R12, RZ, RZ, RZ ;  /* 0x000000ffff0c7224 */ /* 0x000fc400078e00ff */
[----:B-1----:R-:W-:-:S05]  /*01a0*/  IMAD.WIDE R6, R11, 0x4, R6 ;  /* 0x000000040b067825 */ /* 0x002fca00078e0206 */
[----:B------:R-:W5:Y:S01]  /*01b0*/  @!P0 LDG.E.EL R12, desc[UR4][R6.64] ;  /* 0x00000004060c8981 */ /* 0x000f62000c2e1900 */
[----:B--2---:R-:W-:-:S04]  /*01c0*/  LOP3.LUT P1, RZ, R13, 0xff, RZ, 0xc0, !PT ;  /* 0x000000ff0dff7812 */ /* 0x004fc8000782c0ff */
[----:B---3--:R-:W-:-:S05]  /*01d0*/  FSEL R11, R10, -10000, !P1 ;  /* 0xc61c40000a0b7808 */ /* 0x008fca0004800000 */
[----:B----4-:R-:W-:-:S04]  /*01e0*/  FADD R0, R11, -R0 ;  /* 0x800000000b007221 */ /* 0x010fc80000000000 */
[----:B------:R-:W-:-:S05]  /*01f0*/  FMUL R0, R0, 1.4426950216293334961 ;  /* 0x3fb8aa3b00007820 */ /* 0x000fca0000400000 */
[----:B------:R-:W-:Y:S02]  /*0200*/  FSETP.GEU.AND P2, PT, R0, -126, PT ;  /* 0xc2fc00000000780b */ /* 0x000fe40003f4e000 */
[C---:B-----5:R-:W-:Y:S02]  /*0210*/  FSETP.GT.AND P1, PT, |R12|.reuse, 8.50705917302346158658e+37, PT ;  /* 0x7e8000000c00780b */ /* 0x060fe40003f24200 */
[----:B------:R-:W-:-:S09]  /*0220*/  FSETP.GEU.AND P3, PT, |R12|, 1.175494350822287508e-38, PT ;  /* 0x008000000c00780b */ /* 0x000fd20003f6e200 */
[----:B------:R-:W-:-:S04]  /*0230*/  @!P2 FMUL R0, R0, 0.5 ;  /* 0x3f0000000000a820 */ /* 0x000fc80000400000 */
[----:B------:R-:W1:Y:S01]  /*0240*/  MUFU.EX2 R4, R0 ;  /* 0x0000000000047308 */ /* 0x000e620000000800 */
[----:B------:R-:W-:-:S04]  /*0250*/  @P1 FMUL R12, R12, 0.25 ;  /* 0x3e8000000c0c1820 */ /* 0x000fc80000400000 */
[----:B------:R-:W-:-:S04]  /*0260*/  @!P3 FMUL R12, R12, 16777216 ;  /* 0x4b8000000c0cb820 */ /* 0x000fc80000400000 */
[----:B------:R-:W2:Y:S01]  /*0270*/  MUFU.RCP R5, R12 ;  /* 0x0000000c00057308 */ /* 0x000ea20000001000 */
[----:B-1----:R-:W-:-:S04]  /*0280*/  @!P2 FMUL R4, R4, R4 ;  /* 0x000000040404a220 */ /* 0x002fc80000400000 */
[----:B------:R-:W-:-:S04]  /*0290*/  @P1 FMUL R4, R4, 0.25 ;  /* 0x3e80000004041820 */ /* 0x000fc80000400000 */
[----:B------:R-:W-:-:S04]  /*02a0*/  @!P3 FMUL R4, R4, 16777216 ;  /* 0x4b8000000404b820 */ /* 0x000fc80000400000 */
[----:B--2---:R-:W-:Y:S01]  /*02b0*/  FMUL R5, R5, R4 ;  /* 0x0000000405057220 */ /* 0x004fe20000400000 */
[----:B------:R-:W-:Y:S06]  /*02c0*/  @P0 EXIT ;  /* 0x000000000000094d */ /* 0x000fec0003800000 */
[----:B------:R-:W-:Y:S01]  /*02d0*/  STG.E desc[UR4][R2.64], R5 ;  /* 0x0000000502007986 */ /* 0x000fe2000c101904 */
[----:B------:R-:W-:Y:S05]  /*02e0*/  EXIT ;  /* 0x000000000000794d */ /* 0x000fea0003800000 */
.L_x_0:
[----:B------:R-:W-:-:S00]  /*02f0*/  BRA `(.L_x_0) ;  /* 0xfffffffc00fc7947 */ /* 0x000fc0000383ffff */
[----:B------:R-:W-:-:S00]  /*0300*/  NOP ;  /* 0x0000000000007918 */ /* 0x000fc00000000000 */
[----:B------:R-:W-:-:S00]  /*0310*/  NOP ;  /* 0x0000000000007918 */ /* 0x000fc00000000000 */
[----:B------:R-:W-:-:S00]  /*0320*/  NOP ;  /* 0x0000000000007918 */ /* 0x000fc00000000000 */
[----:B------:R-:W-:-:S00]  /*0330*/  NOP ;  /* 0x0000000000007918 */ /* 0x000fc00000000000 */
[----:B------:R-:W-:-:S00]  /*0340*/  NOP ;  /* 0x0000000000007918 */ /* 0x000fc00000000000 */
[----:B------:R-:W-:-:S00]  /*0350*/  NOP ;  /* 0x0000000000007918 */ /* 0x000fc00000000000 */
[----:B------:R-:W-:-:S00]  /*0360*/  NOP ;  /* 0x0000000000007918 */ /* 0x000fc00000000000 */
[----:B------:R-:W-:-:S00]  /*0370*/  NOP ;  /* 0x0000000000007918 */ /* 0x000fc00000000000 */
.L_x_1:


//--------------------- .nv.constant0.triton_poi_fused__softmax_div_masked_fill_3 --------------------------
	.section	.nv.constant0.triton_poi_fused__softmax_div_masked_fill_3,"a",@progbits
	.sectionflags	@""
	.align	4
.nv.constant0.triton_poi_fused__softmax_div_masked_fill_3:
	.zero		564
